//
// Generated by NVIDIA NVVM Compiler
//
// Compiler Build ID: CL-36424714
// Cuda compilation tools, release 13.0, V13.0.88
// Based on NVVM 20.0.0
//

.version 9.0
.target sm_100
.address_size 64

	// .globl	_Z12count_step_1PcPii
// _ZZ12count_step_1PcPiiE7tmpsums has been demoted
// _ZZ12count_step_2PiiE7tmpsums has been demoted

.visible .entry _Z12count_step_1PcPii(
	.param .u64 .ptr .align 1 _Z12count_step_1PcPii_param_0,
	.param .u64 .ptr .align 1 _Z12count_step_1PcPii_param_1,
	.param .u32 _Z12count_step_1PcPii_param_2
)
{
	.reg .pred 	%p<11>;
	.reg .b16 	%rs<2>;
	.reg .b32 	%r<66>;
	.reg .b64 	%rd<11>;
	// demoted variable
	.shared .align 4 .b8 _ZZ12count_step_1PcPiiE7tmpsums[64];
	ld.param.u64 	%rd4, [_Z12count_step_1PcPii_param_0];
	ld.param.u64 	%rd5, [_Z12count_step_1PcPii_param_1];
	ld.param.u32 	%r23, [_Z12count_step_1PcPii_param_2];
	cvta.to.global.u64 	%rd1, %rd5;
	mov.u32 	%r1, %ntid.x;
	mov.u32 	%r24, %ctaid.x;
	mul.lo.s32 	%r2, %r24, %r1;
	mov.u32 	%r3, %tid.x;
	add.s32 	%r60, %r2, %r3;
	shl.b32 	%r25, %r60, 2;
	mul.wide.s32 	%rd6, %r25, 4;
	add.s64 	%rd2, %rd1, %rd6;
	mov.b32 	%r26, 0;
	st.global.u32 	[%rd2], %r26;
	st.global.u32 	[%rd2+4], %r26;
	st.global.u32 	[%rd2+8], %r26;
	st.global.u32 	[%rd2+12], %r26;
	setp.ge.s32 	%p1, %r60, %r23;
	@%p1 bra 	$L__BB0_12;
	mov.u32 	%r28, %nctaid.x;
	mul.lo.s32 	%r5, %r28, %r1;
	cvta.to.global.u64 	%rd3, %rd4;
	mov.b32 	%r61, 0;
	mov.u32 	%r62, %r61;
	mov.u32 	%r63, %r61;
	mov.u32 	%r64, %r61;
$L__BB0_2:
	cvt.s64.s32 	%rd7, %r60;
	add.s64 	%rd8, %rd3, %rd7;
	ld.global.u8 	%rs1, [%rd8];
	setp.gt.s16 	%p2, %rs1, 70;
	@%p2 bra 	$L__BB0_6;
	setp.eq.s16 	%p5, %rs1, 65;
	@%p5 bra 	$L__BB0_9;
	setp.eq.s16 	%p6, %rs1, 67;
	@%p6 bra 	$L__BB0_5;
	bra.uni 	$L__BB0_11;
$L__BB0_5:
	add.s32 	%r62, %r62, 1;
	st.global.u32 	[%rd2+4], %r62;
	bra.uni 	$L__BB0_11;
$L__BB0_6:
	setp.eq.s16 	%p3, %rs1, 71;
	@%p3 bra 	$L__BB0_10;
	setp.eq.s16 	%p4, %rs1, 84;
	@%p4 bra 	$L__BB0_8;
	bra.uni 	$L__BB0_11;
$L__BB0_8:
	add.s32 	%r64, %r64, 1;
	st.global.u32 	[%rd2+8], %r64;
	bra.uni 	$L__BB0_11;
$L__BB0_9:
	add.s32 	%r61, %r61, 1;
	st.global.u32 	[%rd2], %r61;
	bra.uni 	$L__BB0_11;
$L__BB0_10:
	add.s32 	%r63, %r63, 1;
	st.global.u32 	[%rd2+12], %r63;
$L__BB0_11:
	add.s32 	%r60, %r60, %r5;
	setp.lt.s32 	%p7, %r60, %r23;
	@%p7 bra 	$L__BB0_2;
$L__BB0_12:
	bar.sync 	0;
	ld.global.u32 	%r29, [%rd2];
	shl.b32 	%r30, %r3, 4;
	mov.u32 	%r31, _ZZ12count_step_1PcPiiE7tmpsums;
	add.s32 	%r20, %r31, %r30;
	st.shared.u32 	[%r20], %r29;
	ld.global.u32 	%r32, [%rd2+4];
	st.shared.u32 	[%r20+4], %r32;
	ld.global.u32 	%r33, [%rd2+8];
	st.shared.u32 	[%r20+8], %r33;
	ld.global.u32 	%r34, [%rd2+12];
	st.shared.u32 	[%r20+12], %r34;
	bar.sync 	0;
	setp.lt.u32 	%p8, %r1, 2;
	@%p8 bra 	$L__BB0_17;
	mov.b32 	%r65, 1;
$L__BB0_14:
	add.s32 	%r36, %r65, %r3;
	setp.ge.u32 	%p9, %r36, %r1;
	@%p9 bra 	$L__BB0_16;
	ld.shared.u32 	%r37, [%r20];
	shl.b32 	%r38, %r65, 4;
	add.s32 	%r39, %r20, %r38;
	ld.shared.u32 	%r40, [%r39];
	add.s32 	%r41, %r40, %r37;
	st.shared.u32 	[%r20], %r41;
	ld.shared.u32 	%r42, [%r20+4];
	ld.shared.u32 	%r43, [%r39+4];
	add.s32 	%r44, %r43, %r42;
	st.shared.u32 	[%r20+4], %r44;
	ld.shared.u32 	%r45, [%r20+8];
	ld.shared.u32 	%r46, [%r39+8];
	add.s32 	%r47, %r46, %r45;
	st.shared.u32 	[%r20+8], %r47;
	ld.shared.u32 	%r48, [%r20+12];
	ld.shared.u32 	%r49, [%r39+12];
	add.s32 	%r50, %r49, %r48;
	st.shared.u32 	[%r20+12], %r50;
$L__BB0_16:
	bar.sync 	0;
	shl.b32 	%r65, %r65, 1;
	setp.lt.u32 	%p10, %r65, %r1;
	@%p10 bra 	$L__BB0_14;
$L__BB0_17:
	bar.sync 	0;
	ld.shared.u32 	%r51, [_ZZ12count_step_1PcPiiE7tmpsums];
	shl.b32 	%r52, %r2, 2;
	mul.wide.s32 	%rd9, %r52, 4;
	add.s64 	%rd10, %rd1, %rd9;
	st.global.u32 	[%rd10], %r51;
	ld.shared.u32 	%r53, [_ZZ12count_step_1PcPiiE7tmpsums+4];
	st.global.u32 	[%rd10+4], %r53;
	ld.shared.u32 	%r54, [_ZZ12count_step_1PcPiiE7tmpsums+8];
	st.global.u32 	[%rd10+8], %r54;
	ld.shared.u32 	%r55, [_ZZ12count_step_1PcPiiE7tmpsums+12];
	st.global.u32 	[%rd10+12], %r55;
	ret;

}
	// .globl	_Z12count_step_2Pii
.visible .entry _Z12count_step_2Pii(
	.param .u64 .ptr .align 1 _Z12count_step_2Pii_param_0,
	.param .u32 _Z12count_step_2Pii_param_1
)
{
	.reg .pred 	%p<4>;
	.reg .b32 	%r<38>;
	.reg .b64 	%rd<5>;
	// demoted variable
	.shared .align 4 .b8 _ZZ12count_step_2PiiE7tmpsums[64];
	ld.param.u64 	%rd2, [_Z12count_step_2Pii_param_0];
	ld.param.u32 	%r6, [_Z12count_step_2Pii_param_1];
	cvta.to.global.u64 	%rd1, %rd2;
	mov.u32 	%r7, %ctaid.x;
	mov.u32 	%r1, %ntid.x;
	mov.u32 	%r2, %tid.x;
	mad.lo.s32 	%r8, %r7, %r1, %r2;
	mul.lo.s32 	%r9, %r6, %r8;
	shl.b32 	%r10, %r9, 2;
	mul.wide.s32 	%rd3, %r10, 4;
	add.s64 	%rd4, %rd1, %rd3;
	ld.global.u32 	%r11, [%rd4];
	shl.b32 	%r12, %r2, 4;
	mov.u32 	%r13, _ZZ12count_step_2PiiE7tmpsums;
	add.s32 	%r3, %r13, %r12;
	st.shared.u32 	[%r3], %r11;
	ld.global.u32 	%r14, [%rd4+4];
	st.shared.u32 	[%r3+4], %r14;
	ld.global.u32 	%r15, [%rd4+8];
	st.shared.u32 	[%r3+8], %r15;
	ld.global.u32 	%r16, [%rd4+12];
	st.shared.u32 	[%r3+12], %r16;
	bar.sync 	0;
	setp.lt.u32 	%p1, %r1, 2;
	@%p1 bra 	$L__BB1_5;
	mov.b32 	%r37, 1;
$L__BB1_2:
	add.s32 	%r18, %r37, %r2;
	setp.ge.u32 	%p2, %r18, %r1;
	@%p2 bra 	$L__BB1_4;
	ld.shared.u32 	%r19, [%r3];
	shl.b32 	%r20, %r37, 4;
	add.s32 	%r21, %r3, %r20;
	ld.shared.u32 	%r22, [%r21];
	add.s32 	%r23, %r22, %r19;
	st.shared.u32 	[%r3], %r23;
	ld.shared.u32 	%r24, [%r3+4];
	ld.shared.u32 	%r25, [%r21+4];
	add.s32 	%r26, %r25, %r24;
	st.shared.u32 	[%r3+4], %r26;
	ld.shared.u32 	%r27, [%r3+8];
	ld.shared.u32 	%r28, [%r21+8];
	add.s32 	%r29, %r28, %r27;
	st.shared.u32 	[%r3+8], %r29;
	ld.shared.u32 	%r30, [%r3+12];
	ld.shared.u32 	%r31, [%r21+12];
	add.s32 	%r32, %r31, %r30;
	st.shared.u32 	[%r3+12], %r32;
$L__BB1_4:
	bar.sync 	0;
	shl.b32 	%r37, %r37, 1;
	setp.lt.u32 	%p3, %r37, %r1;
	@%p3 bra 	$L__BB1_2;
$L__BB1_5:
	ld.shared.u32 	%r33, [_ZZ12count_step_2PiiE7tmpsums];
	st.global.u32 	[%rd1], %r33;
	ld.shared.u32 	%r34, [_ZZ12count_step_2PiiE7tmpsums+4];
	st.global.u32 	[%rd1+4], %r34;
	ld.shared.u32 	%r35, [_ZZ12count_step_2PiiE7tmpsums+8];
	st.global.u32 	[%rd1+8], %r35;
	ld.shared.u32 	%r36, [_ZZ12count_step_2PiiE7tmpsums+12];
	st.global.u32 	[%rd1+12], %r36;
	ret;

}


// ===== COMPILED SASS (sm_100) =====

	.target	sm_100

	.elftype	@"ET_EXEC"


//--------------------- .note.nv.tkinfo           --------------------------
	.section	.note.nv.tkinfo,"",@"SHT_NOTE"
	.sectionflags	@"SHF_NOTE_NV_TKINFO"
	.tkinfo
        /*0018*/ 	.word	0x00000002
        /*0030*/ 	.string	""
        /*0030*/ 	.string	"ptxas"
        /*0030*/ 	.string	"Cuda compilation tools, release 13.0, V13.0.88"
        /*0030*/ 	.string	"Build cuda_13.0.r13.0/compiler.36424714_0"
        /*0030*/ 	.string	"-arch sm_100 -m 64 "



//--------------------- .note.nv.cuinfo           --------------------------
	.section	.note.nv.cuinfo,"",@"SHT_NOTE"
	.sectionflags	@"SHF_NOTE_NV_CUINFO"
        /*0018*/ 	.short	0x0002
        /*001a*/ 	.short	0x0064
        /*001c*/ 	.short	0x0082
	.zero		2


//--------------------- .nv.info                  --------------------------
	.section	.nv.info,"",@"SHT_CUDA_INFO"
	.align	4


	//----- nvinfo : EIATTR_REGCOUNT
	.align		4
        /*0000*/ 	.byte	0x04, 0x2f
        /*0002*/ 	.short	(.L_1 - .L_0)
	.align		4
.L_0:
        /*0004*/ 	.word	index@(_Z12count_step_1PcPii)
        /*0008*/ 	.word	0x00000014


	//----- nvinfo : EIATTR_FRAME_SIZE
	.align		4
.L_1:
        /*000c*/ 	.byte	0x04, 0x11
        /*000e*/ 	.short	(.L_3 - .L_2)
	.align		4
.L_2:
        /*0010*/ 	.word	index@(_Z12count_step_1PcPii)
        /*0014*/ 	.word	0x00000000


	//----- nvinfo : EIATTR_REGCOUNT
	.align		4
.L_3:
        /*0018*/ 	.byte	0x04, 0x2f
        /*001a*/ 	.short	(.L_5 - .L_4)
	.align		4
.L_4:
        /*001c*/ 	.word	index@(_Z12count_step_2Pii)
        /*0020*/ 	.word	0x0000000e


	//----- nvinfo : EIATTR_FRAME_SIZE
	.align		4
.L_5:
        /*0024*/ 	.byte	0x04, 0x11
        /*0026*/ 	.short	(.L_7 - .L_6)
	.align		4
.L_6:
        /*0028*/ 	.word	index@(_Z12count_step_2Pii)
        /*002c*/ 	.word	0x00000000


	//----- nvinfo : EIATTR_MIN_STACK_SIZE
	.align		4
.L_7:
        /*0030*/ 	.byte	0x04, 0x12
        /*0032*/ 	.short	(.L_9 - .L_8)
	.align		4
.L_8:
        /*0034*/ 	.word	index@(_Z12count_step_2Pii)
        /*0038*/ 	.word	0x00000000


	//----- nvinfo : EIATTR_MIN_STACK_SIZE
	.align		4
.L_9:
        /*003c*/ 	.byte	0x04, 0x12
        /*003e*/ 	.short	(.L_11 - .L_10)
	.align		4
.L_10:
        /*0040*/ 	.word	index@(_Z12count_step_1PcPii)
        /*0044*/ 	.word	0x00000000
.L_11:


//--------------------- .nv.compat                --------------------------
	.section	.nv.compat,"",@"SHT_CUDA_COMPAT_INFO"
	.align	4
        /*0000*/ 	.byte	0x02, 0x09, 0x00, 0x00, 0x02, 0x02, 0x01, 0x00, 0x02, 0x05, 0x05, 0x00, 0x03, 0x07, 0x01, 0x01
        /*0010*/ 	.byte	0x02, 0x03, 0x00, 0x00, 0x02, 0x06, 0x01, 0x00, 0x04, 0x0b, 0x08, 0x00, 0x09, 0x00, 0x00, 0x00
        /*0020*/ 	.byte	0x00, 0x00, 0x00, 0x00


//--------------------- .nv.info._Z12count_step_2Pii --------------------------
	.section	.nv.info._Z12count_step_2Pii,"",@"SHT_CUDA_INFO"
	.sectionflags	@""
	.align	4


	//----- nvinfo : EIATTR_CUDA_API_VERSION
	.align		4
        /*0000*/ 	.byte	0x04, 0x37
        /*0002*/ 	.short	(.L_13 - .L_12)
.L_12:
        /*0004*/ 	.word	0x00000082


	//----- nvinfo : EIATTR_KPARAM_INFO
	.align		4
.L_13:
        /*0008*/ 	.byte	0x04, 0x17
        /*000a*/ 	.short	(.L_15 - .L_14)
.L_14:
        /*000c*/ 	.word	0x00000000
        /*0010*/ 	.short	0x0001
        /*0012*/ 	.short	0x0008
        /*0014*/ 	.byte	0x00, 0xf0, 0x11, 0x00


	//----- nvinfo : EIATTR_KPARAM_INFO
	.align		4
.L_15:
        /*0018*/ 	.byte	0x04, 0x17
        /*001a*/ 	.short	(.L_17 - .L_16)
.L_16:
        /*001c*/ 	.word	0x00000000
        /*0020*/ 	.short	0x0000
        /*0022*/ 	.short	0x0000
        /*0024*/ 	.byte	0x00, 0xf5, 0x21, 0x00


	//----- nvinfo : EIATTR_SPARSE_MMA_MASK
	.align		4
.L_17:
        /*0028*/ 	.byte	0x03, 0x50
        /*002a*/ 	.short	0x0000


	//----- nvinfo : EIATTR_MAXREG_COUNT
	.align		4
        /*002c*/ 	.byte	0x03, 0x1b
        /*002e*/ 	.short	0x00ff


	//----- nvinfo : EIATTR_NUM_BARRIERS
	.align		4
        /*0030*/ 	.byte	0x02, 0x4c
        /*0032*/ 	.byte	0x01
	.zero		1


	//----- nvinfo : EIATTR_MERCURY_ISA_VERSION
	.align		4
        /*0034*/ 	.byte	0x03, 0x5f
        /*0036*/ 	.short	0x0101


	//----- nvinfo : EIATTR_VRC_CTA_INIT_COUNT
	.align		4
        /*0038*/ 	.byte	0x02, 0x4a
	.zero		1
	.zero		1


	//----- nvinfo : EIATTR_EXIT_INSTR_OFFSETS
	.align		4
        /*003c*/ 	.byte	0x04, 0x1c
        /*003e*/ 	.short	(.L_19 - .L_18)


	//   ....[0]....
.L_18:
        /*0040*/ 	.word	0x000003b0


	//----- nvinfo : EIATTR_CRS_STACK_SIZE
	.align		4
.L_19:
        /*0044*/ 	.byte	0x04, 0x1e
        /*0046*/ 	.short	(.L_21 - .L_20)
.L_20:
        /*0048*/ 	.word	0x00000000


	//----- nvinfo : EIATTR_CBANK_PARAM_SIZE
	.align		4
.L_21:
        /*004c*/ 	.byte	0x03, 0x19
        /*004e*/ 	.short	0x000c


	//----- nvinfo : EIATTR_PARAM_CBANK
	.align		4
        /*0050*/ 	.byte	0x04, 0x0a
        /*0052*/ 	.short	(.L_23 - .L_22)
	.align		4
.L_22:
        /*0054*/ 	.word	index@(.nv.constant0._Z12count_step_2Pii)
        /*0058*/ 	.short	0x0380
        /*005a*/ 	.short	0x000c


	//----- nvinfo : EIATTR_SW_WAR
	.align		4
.L_23:
        /*005c*/ 	.byte	0x04, 0x36
        /*005e*/ 	.short	(.L_25 - .L_24)
.L_24:
        /*0060*/ 	.word	0x00000008
.L_25:


//--------------------- .nv.info._Z12count_step_1PcPii --------------------------
	.section	.nv.info._Z12count_step_1PcPii,"",@"SHT_CUDA_INFO"
	.sectionflags	@""
	.align	4


	//----- nvinfo : EIATTR_CUDA_API_VERSION
	.align		4
        /*0000*/ 	.byte	0x04, 0x37
        /*0002*/ 	.short	(.L_27 - .L_26)
.L_26:
        /*0004*/ 	.word	0x00000082


	//----- nvinfo : EIATTR_KPARAM_INFO
	.align		4
.L_27:
        /*0008*/ 	.byte	0x04, 0x17
        /*000a*/ 	.short	(.L_29 - .L_28)
.L_28:
        /*000c*/ 	.word	0x00000000
        /*0010*/ 	.short	0x0002
        /*0012*/ 	.short	0x0010
        /*0014*/ 	.byte	0x00, 0xf0, 0x11, 0x00


	//----- nvinfo : EIATTR_KPARAM_INFO
	.align		4
.L_29:
        /*0018*/ 	.byte	0x04, 0x17
        /*001a*/ 	.short	(.L_31 - .L_30)
.L_30:
        /*001c*/ 	.word	0x00000000
        /*0020*/ 	.short	0x0001
        /*0022*/ 	.short	0x0008
        /*0024*/ 	.byte	0x00, 0xf5, 0x21, 0x00


	//----- nvinfo : EIATTR_KPARAM_INFO
	.align		4
.L_31:
        /*0028*/ 	.byte	0x04, 0x17
        /*002a*/ 	.short	(.L_33 - .L_32)
.L_32:
        /*002c*/ 	.word	0x00000000
        /*0030*/ 	.short	0x0000
        /*0032*/ 	.short	0x0000
        /*0034*/ 	.byte	0x00, 0xf5, 0x21, 0x00


	//----- nvinfo : EIATTR_SPARSE_MMA_MASK
	.align		4
.L_33:
        /*0038*/ 	.byte	0x03, 0x50
        /*003a*/ 	.short	0x0000


	//----- nvinfo : EIATTR_MAXREG_COUNT
	.align		4
        /*003c*/ 	.byte	0x03, 0x1b
        /*003e*/ 	.short	0x00ff


	//----- nvinfo : EIATTR_NUM_BARRIERS
	.align		4
        /*0040*/ 	.byte	0x02, 0x4c
        /*0042*/ 	.byte	0x01
	.zero		1


	//----- nvinfo : EIATTR_MERCURY_ISA_VERSION
	.align		4
        /*0044*/ 	.byte	0x03, 0x5f
        /*0046*/ 	.short	0x0101


	//----- nvinfo : EIATTR_VRC_CTA_INIT_COUNT
	.align		4
        /*0048*/ 	.byte	0x02, 0x4a
	.zero		1
	.zero		1


	//----- nvinfo : EIATTR_EXIT_INSTR_OFFSETS
	.align		4
        /*004c*/ 	.byte	0x04, 0x1c
        /*004e*/ 	.short	(.L_35 - .L_34)


	//   ....[0]....
.L_34:
        /*0050*/ 	.word	0x000006c0


	//----- nvinfo : EIATTR_CRS_STACK_SIZE
	.align		4
.L_35:
        /*0054*/ 	.byte	0x04, 0x1e
        /*0056*/ 	.short	(.L_37 - .L_36)
.L_36:
        /*0058*/ 	.word	0x00000000


	//----- nvinfo : EIATTR_CBANK_PARAM_SIZE
	.align		4
.L_37:
        /*005c*/ 	.byte	0x03, 0x19
        /*005e*/ 	.short	0x0014


	//----- nvinfo : EIATTR_PARAM_CBANK
	.align		4
        /*0060*/ 	.byte	0x04, 0x0a
        /*0062*/ 	.short	(.L_39 - .L_38)
	.align		4
.L_38:
        /*0064*/ 	.word	index@(.nv.constant0._Z12count_step_1PcPii)
        /*0068*/ 	.short	0x0380
        /*006a*/ 	.short	0x0014


	//----- nvinfo : EIATTR_SW_WAR
	.align		4
.L_39:
        /*006c*/ 	.byte	0x04, 0x36
        /*006e*/ 	.short	(.L_41 - .L_40)
.L_40:
        /*0070*/ 	.word	0x00000008
.L_41:


//--------------------- .nv.callgraph             --------------------------
	.section	.nv.callgraph,"",@"SHT_CUDA_CALLGRAPH"
	.align	4
	.sectionentsize	8
	.align		4
        /*0000*/ 	.word	0x00000000
	.align		4
        /*0004*/ 	.word	0xffffffff
	.align		4
        /*0008*/ 	.word	0x00000000
	.align		4
        /*000c*/ 	.word	0xfffffffe
	.align		4
        /*0010*/ 	.word	0x00000000
	.align		4
        /*0014*/ 	.word	0xfffffffd
	.align		4
        /*0018*/ 	.word	0x00000000
	.align		4
        /*001c*/ 	.word	0xfffffffc


//--------------------- .text._Z12count_step_2Pii --------------------------
	.section	.text._Z12count_step_2Pii,"ax",@progbits
	.align	128
        .global         _Z12count_step_2Pii
        .type           _Z12count_step_2Pii,@function
        .size           _Z12count_step_2Pii,(.L_x_18 - _Z12count_step_2Pii)
        .other          _Z12count_step_2Pii,@"STO_CUDA_ENTRY STV_DEFAULT"
_Z12count_step_2Pii:
.text._Z12count_step_2Pii:
[----:B------:R-:W-:Y:S01]  /*0000*/  LDC R1, c[0x0][0x37c] ;  /* 0x0000df00ff017b82 */ /* 0x000fe20000000800 */
[----:B------:R-:W0:Y:S07]  /*0010*/  S2R R10, SR_TID.X ;  /* 0x00000000000a7919 */ /* 0x000e2e0000002100 */
[----:B------:R-:W0:Y:S01]  /*0020*/  S2UR UR4, SR_CTAID.X ;  /* 0x00000000000479c3 */ /* 0x000e220000002500 */
[----:B------:R-:W1:Y:S01]  /*0030*/  LDCU UR5, c[0x0][0x388] ;  /* 0x00007100ff0577ac */ /* 0x000e620008000800 */
[----:B------:R-:W2:Y:S06]  /*0040*/  LDCU.64 UR6, c[0x0][0x358] ;  /* 0x00006b00ff0677ac */ /* 0x000eac0008000a00 */
[----:B------:R-:W0:Y:S08]  /*0050*/  LDC R8, c[0x0][0x360] ;  /* 0x0000d800ff087b82 */ /* 0x000e300000000800 */
[----:B------:R-:W3:Y:S01]  /*0060*/  LDC.64 R2, c[0x0][0x380] ;  /* 0x0000e000ff027b82 */ /* 0x000ee20000000a00 */
[----:B0-----:R-:W-:-:S04]  /*0070*/  IMAD R0, R8, UR4, R10 ;  /* 0x0000000408007c24 */ /* 0x001fc8000f8e020a */
[----:B-1----:R-:W-:-:S04]  /*0080*/  IMAD R0, R0, UR5, RZ ;  /* 0x0000000500007c24 */ /* 0x002fc8000f8e02ff */
[----:B------:R-:W-:-:S04]  /*0090*/  IMAD.SHL.U32 R5, R0, 0x4, RZ ;  /* 0x0000000400057824 */ /* 0x000fc800078e00ff */
[----:B---3--:R-:W-:-:S05]  /*00a0*/  IMAD.WIDE R2, R5, 0x4, R2 ;  /* 0x0000000405027825 */ /* 0x008fca00078e0202 */
[----:B--2---:R-:W2:Y:S04]  /*00b0*/  LDG.E R4, desc[UR6][R2.64] ;  /* 0x0000000602047981 */ /* 0x004ea8000c1e1900 */
[----:B------:R-:W2:Y:S04]  /*00c0*/  LDG.E R5, desc[UR6][R2.64+0x4] ;  /* 0x0000040602057981 */ /* 0x000ea8000c1e1900 */
[----:B------:R-:W2:Y:S04]  /*00d0*/  LDG.E R6, desc[UR6][R2.64+0x8] ;  /* 0x0000080602067981 */ /* 0x000ea8000c1e1900 */
[----:B------:R-:W2:Y:S01]  /*00e0*/  LDG.E R7, desc[UR6][R2.64+0xc] ;  /* 0x00000c0602077981 */ /* 0x000ea2000c1e1900 */
[----:B------:R-:W0:Y:S01]  /*00f0*/  S2UR UR5, SR_CgaCtaId ;  /* 0x00000000000579c3 */ /* 0x000e220000008800 */
[----:B------:R-:W-:Y:S01]  /*0100*/  UMOV UR4, 0x400 ;  /* 0x0000040000047882 */ /* 0x000fe20000000000 */
[----:B------:R-:W-:Y:S01]  /*0110*/  ISETP.GE.U32.AND P0, PT, R8, 0x2, PT ;  /* 0x000000020800780c */ /* 0x000fe20003f06070 */
[----:B0-----:R-:W-:-:S06]  /*0120*/  ULEA UR4, UR5, UR4, 0x18 ;  /* 0x0000000405047291 */ /* 0x001fcc000f8ec0ff */
[----:B------:R-:W-:-:S05]  /*0130*/  LEA R0, R10, UR4, 0x4 ;  /* 0x000000040a007c11 */ /* 0x000fca000f8e20ff */
[----:B--2---:R0:W-:Y:S01]  /*0140*/  STS.128 [R0], R4 ;  /* 0x0000000400007388 */ /* 0x0041e20000000c00 */
[----:B------:R-:W-:Y:S06]  /*0150*/  BAR.SYNC.DEFER_BLOCKING 0x0 ;  /* 0x0000000000007b1d */ /* 0x000fec0000010000 */
[----:B------:R-:W-:Y:S05]  /*0160*/  @!P0 BRA `(.L_x_0) ;  /* 0x00000000006c8947 */ /* 0x000fea0003800000 */
[----:B------:R-:W-:-:S07]  /*0170*/  HFMA2 R3, -RZ, RZ, 0, 5.9604644775390625e-08 ;  /* 0x00000001ff037431 */ /* 0x000fce00000001ff */
.L_x_3:
[----:B------:R-:W-:Y:S01]  /*0180*/  IMAD.IADD R2, R10, 0x1, R3 ;  /* 0x000000010a027824 */ /* 0x000fe200078e0203 */
[----:B------:R-:W-:Y:S04]  /*0190*/  BSSY.RECONVERGENT B0, `(.L_x_1) ;  /* 0x0000014000007945 */ /* 0x000fe80003800200 */
[----:B------:R-:W-:-:S13]  /*01a0*/  ISETP.GE.U32.AND P0, PT, R2, R8, PT ;  /* 0x000000080200720c */ /* 0x000fda0003f06070 */
[----:B-1----:R-:W-:Y:S05]  /*01b0*/  @P0 BRA `(.L_x_2) ;  /* 0x0000000000440947 */ /* 0x002fea0003800000 */
[----:B0-----:R-:W-:Y:S01]  /*01c0*/  LEA R4, R3, R0, 0x4 ;  /* 0x0000000003047211 */ /* 0x001fe200078e20ff */
[----:B------:R-:W-:Y:S04]  /*01d0*/  LDS R2, [R0] ;  /* 0x0000000000027984 */ /* 0x000fe80000000800 */
[----:B------:R-:W0:Y:S04]  /*01e0*/  LDS R5, [R4] ;  /* 0x0000000004057984 */ /* 0x000e280000000800 */
[----:B------:R-:W-:Y:S04]  /*01f0*/  LDS R7, [R0+0x4] ;  /* 0x0000040000077984 */ /* 0x000fe80000000800 */
[----:B------:R-:W-:Y:S04]  /*0200*/  LDS R9, [R0+0x8] ;  /* 0x0000080000097984 */ /* 0x000fe80000000800 */
[----:B------:R-:W-:Y:S01]  /*0210*/  LDS R11, [R0+0xc] ;  /* 0x00000c00000b7984 */ /* 0x000fe20000000800 */
[----:B0-----:R-:W-:-:S05]  /*0220*/  IMAD.IADD R5, R2, 0x1, R5 ;  /* 0x0000000102057824 */ /* 0x001fca00078e0205 */
[----:B------:R-:W-:Y:S04]  /*0230*/  STS [R0], R5 ;  /* 0x0000000500007388 */ /* 0x000fe80000000800 */
[----:B------:R-:W0:Y:S02]  /*0240*/  LDS R2, [R4+0x4] ;  /* 0x0000040004027984 */ /* 0x000e240000000800 */
[----:B0-----:R-:W-:-:S05]  /*0250*/  IADD3 R7, PT, PT, R2, R7, RZ ;  /* 0x0000000702077210 */ /* 0x001fca0007ffe0ff */
[----:B------:R-:W-:Y:S04]  /*0260*/  STS [R0+0x4], R7 ;  /* 0x0000040700007388 */ /* 0x000fe80000000800 */
[----:B------:R-:W0:Y:S02]  /*0270*/  LDS R2, [R4+0x8] ;  /* 0x0000080004027984 */ /* 0x000e240000000800 */
[----:B0-----:R-:W-:-:S05]  /*0280*/  IMAD.IADD R9, R2, 0x1, R9 ;  /* 0x0000000102097824 */ /* 0x001fca00078e0209 */
[----:B------:R-:W-:Y:S04]  /*0290*/  STS [R0+0x8], R9 ;  /* 0x0000080900007388 */ /* 0x000fe80000000800 */
[----:B------:R-:W0:Y:S02]  /*02a0*/  LDS R2, [R4+0xc] ;  /* 0x00000c0004027984 */ /* 0x000e240000000800 */
[----:B0-----:R-:W-:-:S05]  /*02b0*/  IADD3 R11, PT, PT, R2, R11, RZ ;  /* 0x0000000b020b7210 */ /* 0x001fca0007ffe0ff */
[----:B------:R1:W-:Y:S02]  /*02c0*/  STS [R0+0xc], R11 ;  /* 0x00000c0b00007388 */ /* 0x0003e40000000800 */
.L_x_2:
[----:B------:R-:W-:Y:S05]  /*02d0*/  BSYNC.RECONVERGENT B0 ;  /* 0x0000000000007941 */ /* 0x000fea0003800200 */
.L_x_1:
[----:B------:R-:W-:Y:S01]  /*02e0*/  IMAD.SHL.U32 R3, R3, 0x2, RZ ;  /* 0x0000000203037824 */ /* 0x000fe200078e00ff */
[----:B------:R-:W-:Y:S04]  /*02f0*/  BAR.SYNC.DEFER_BLOCKING 0x0 ;  /* 0x0000000000007b1d */ /* 0x000fe80000010000 */
[----:B------:R-:W-:-:S13]  /*0300*/  ISETP.GE.U32.AND P0, PT, R3, R8, PT ;  /* 0x000000080300720c */ /* 0x000fda0003f06070 */
[----:B------:R-:W-:Y:S05]  /*0310*/  @!P0 BRA `(.L_x_3) ;  /* 0xfffffffc00988947 */ /* 0x000fea000383ffff */
.L_x_0:
[----:B------:R-:W2:Y:S01]  /*0320*/  S2UR UR5, SR_CgaCtaId ;  /* 0x00000000000579c3 */ /* 0x000ea20000008800 */
[----:B------:R-:W-:-:S07]  /*0330*/  UMOV UR4, 0x400 ;  /* 0x0000040000047882 */ /* 0x000fce0000000000 */
[----:B------:R-:W3:Y:S01]  /*0340*/  LDC.64 R2, c[0x0][0x380] ;  /* 0x0000e000ff027b82 */ /* 0x000ee20000000a00 */
[----:B--2---:R-:W-:-:S09]  /*0350*/  ULEA UR4, UR5, UR4, 0x18 ;  /* 0x0000000405047291 */ /* 0x004fd2000f8ec0ff */
[----:B0-----:R-:W3:Y:S04]  /*0360*/  LDS.128 R4, [UR4] ;  /* 0x00000004ff047984 */ /* 0x001ee80008000c00 */
[----:B---3--:R-:W-:Y:S04]  /*0370*/  STG.E desc[UR6][R2.64], R4 ;  /* 0x0000000402007986 */ /* 0x008fe8000c101906 */
[----:B------:R-:W-:Y:S04]  /*0380*/  STG.E desc[UR6][R2.64+0x4], R5 ;  /* 0x0000040502007986 */ /* 0x000fe8000c101906 */
[----:B------:R-:W-:Y:S04]  /*0390*/  STG.E desc[UR6][R2.64+0x8], R6 ;  /* 0x0000080602007986 */ /* 0x000fe8000c101906 */
[----:B------:R-:W-:Y:S01]  /*03a0*/  STG.E desc[UR6][R2.64+0xc], R7 ;  /* 0x00000c0702007986 */ /* 0x000fe2000c101906 */
[----:B------:R-:W-:Y:S05]  /*03b0*/  EXIT ;  /* 0x000000000000794d */ /* 0x000fea0003800000 */
.L_x_4:
[----:B------:R-:W-:-:S00]  /*03c0*/  BRA `(.L_x_4) ;  /* 0xfffffffc00fc7947 */ /* 0x000fc0000383ffff */
[----:B------:R-:W-:-:S00]  /*03d0*/  NOP ;  /* 0x0000000000007918 */ /* 0x000fc00000000000 */
        /* <DEDUP_REMOVED lines=10> */
.L_x_18:


//--------------------- .text._Z12count_step_1PcPii --------------------------
	.section	.text._Z12count_step_1PcPii,"ax",@progbits
	.align	128
        .global         _Z12count_step_1PcPii
        .type           _Z12count_step_1PcPii,@function
        .size           _Z12count_step_1PcPii,(.L_x_19 - _Z12count_step_1PcPii)
        .other          _Z12count_step_1PcPii,@"STO_CUDA_ENTRY STV_DEFAULT"
_Z12count_step_1PcPii:
.text._Z12count_step_1PcPii:
[----:B------:R-:W-:Y:S01]  /*0000*/  LDC R1, c[0x0][0x37c] ;  /* 0x0000df00ff017b82 */ /* 0x000fe20000000800 */
[----:B------:R-:W0:Y:S01]  /*0010*/  S2R R0, SR_CTAID.X ;  /* 0x0000000000007919 */ /* 0x000e220000002500 */
[----:B------:R-:W0:Y:S06]  /*0020*/  LDCU UR8, c[0x0][0x360] ;  /* 0x00006c00ff0877ac */ /* 0x000e2c0008000800 */
[----:B------:R-:W1:Y:S01]  /*0030*/  LDC.64 R4, c[0x0][0x388] ;  /* 0x0000e200ff047b82 */ /* 0x000e620000000a00 */
[----:B------:R-:W-:Y:S01]  /*0040*/  BSSY.RECONVERGENT B0, `(.L_x_5) ;  /* 0x0000033000007945 */ /* 0x000fe20003800200 */
[----:B------:R-:W2:Y:S01]  /*0050*/  S2R R3, SR_TID.X ;  /* 0x0000000000037919 */ /* 0x000ea20000002100 */
[----:B------:R-:W3:Y:S01]  /*0060*/  LDCU.64 UR6, c[0x0][0x358] ;  /* 0x00006b00ff0677ac */ /* 0x000ee20008000a00 */
[----:B------:R-:W4:Y:S01]  /*0070*/  LDCU UR4, c[0x0][0x390] ;  /* 0x00007200ff0477ac */ /* 0x000f220008000800 */
[----:B------:R-:W0:Y:S01]  /*0080*/  LDCU UR5, c[0x0][0x390] ;  /* 0x00007200ff0577ac */ /* 0x000e220008000800 */
[----:B------:R-:W0:Y:S02]  /*0090*/  LDCU.64 UR10, c[0x0][0x380] ;  /* 0x00007000ff0a77ac */ /* 0x000e240008000a00 */
[----:B0-----:R-:W-:-:S04]  /*00a0*/  IMAD R0, R0, UR8, RZ ;  /* 0x0000000800007c24 */ /* 0x001fc8000f8e02ff */
[----:B--2---:R-:W-:-:S04]  /*00b0*/  IMAD.IADD R2, R0, 0x1, R3 ;  /* 0x0000000100027824 */ /* 0x004fc800078e0203 */
[C---:B------:R-:W-:Y:S01]  /*00c0*/  IMAD.SHL.U32 R7, R2.reuse, 0x4, RZ ;  /* 0x0000000402077824 */ /* 0x040fe200078e00ff */
[----:B----4-:R-:W-:-:S03]  /*00d0*/  ISETP.GE.AND P0, PT, R2, UR4, PT ;  /* 0x0000000402007c0c */ /* 0x010fc6000bf06270 */
[----:B-1----:R-:W-:-:S05]  /*00e0*/  IMAD.WIDE R4, R7, 0x4, R4 ;  /* 0x0000000407047825 */ /* 0x002fca00078e0204 */
[----:B---3--:R0:W-:Y:S04]  /*00f0*/  STG.E desc[UR6][R4.64], RZ ;  /* 0x000000ff04007986 */ /* 0x0081e8000c101906 */
[----:B------:R0:W-:Y:S04]  /*0100*/  STG.E desc[UR6][R4.64+0x4], RZ ;  /* 0x000004ff04007986 */ /* 0x0001e8000c101906 */
[----:B------:R0:W-:Y:S04]  /*0110*/  STG.E desc[UR6][R4.64+0x8], RZ ;  /* 0x000008ff04007986 */ /* 0x0001e8000c101906 */
[----:B------:R0:W-:Y:S01]  /*0120*/  STG.E desc[UR6][R4.64+0xc], RZ ;  /* 0x00000cff04007986 */ /* 0x0001e2000c101906 */
[----:B------:R-:W-:Y:S05]  /*0130*/  @P0 BRA `(.L_x_6) ;  /* 0x00000000008c0947 */ /* 0x000fea0003800000 */
[----:B------:R-:W1:Y:S01]  /*0140*/  LDC R9, c[0x0][0x370] ;  /* 0x0000dc00ff097b82 */ /* 0x000e620000000800 */
[----:B------:R-:W-:Y:S02]  /*0150*/  HFMA2 R11, -RZ, RZ, 0, 0 ;  /* 0x00000000ff0b7431 */ /* 0x000fe400000001ff */
[----:B------:R-:W-:Y:S01]  /*0160*/  IMAD.MOV.U32 R13, RZ, RZ, RZ ;  /* 0x000000ffff0d7224 */ /* 0x000fe200078e00ff */
[----:B------:R-:W-:Y:S01]  /*0170*/  MOV R17, RZ ;  /* 0x000000ff00117202 */ /* 0x000fe20000000f00 */
[----:B------:R-:W-:Y:S02]  /*0180*/  IMAD.MOV.U32 R15, RZ, RZ, RZ ;  /* 0x000000ffff0f7224 */ /* 0x000fe400078e00ff */
[----:B-1----:R-:W-:-:S07]  /*0190*/  IMAD R9, R9, UR8, RZ ;  /* 0x0000000809097c24 */ /* 0x002fce000f8e02ff */
.L_x_12:
[----:B------:R-:W-:-:S04]  /*01a0*/  IADD3 R6, P0, PT, R2, UR10, RZ ;  /* 0x0000000a02067c10 */ /* 0x000fc8000ff1e0ff */
[----:B------:R-:W-:-:S05]  /*01b0*/  LEA.HI.X.SX32 R7, R2, UR11, 0x1, P0 ;  /* 0x0000000b02077c11 */ /* 0x000fca00080f0eff */
[----:B--2---:R-:W2:Y:S01]  /*01c0*/  LDG.E.U8 R6, desc[UR6][R6.64] ;  /* 0x0000000606067981 */ /* 0x004ea2000c1e1100 */
[----:B------:R-:W-:Y:S01]  /*01d0*/  IMAD.IADD R2, R9, 0x1, R2 ;  /* 0x0000000109027824 */ /* 0x000fe200078e0202 */
[----:B------:R-:W-:Y:S04]  /*01e0*/  BSSY.RECONVERGENT B1, `(.L_x_7) ;  /* 0x0000017000017945 */ /* 0x000fe80003800200 */
[----:B------:R-:W-:Y:S02]  /*01f0*/  ISETP.GE.AND P0, PT, R2, UR5, PT ;  /* 0x0000000502007c0c */ /* 0x000fe4000bf06270 */
[----:B--2---:R-:W-:-:S13]  /*0200*/  ISETP.GT.AND P1, PT, R6, 0x46, PT ;  /* 0x000000460600780c */ /* 0x004fda0003f24270 */
[----:B-1-34-:R-:W-:Y:S05]  /*0210*/  @P1 BRA `(.L_x_8) ;  /* 0x0000000000281947 */ /* 0x01afea0003800000 */
[----:B------:R-:W-:-:S13]  /*0220*/  ISETP.NE.AND P1, PT, R6, 0x41, PT ;  /* 0x000000410600780c */ /* 0x000fda0003f25270 */
[----:B------:R-:W-:Y:S05]  /*0230*/  @!P1 BRA `(.L_x_9) ;  /* 0x0000000000149947 */ /* 0x000fea0003800000 */
[----:B------:R-:W-:-:S13]  /*0240*/  ISETP.NE.AND P1, PT, R6, 0x43, PT ;  /* 0x000000430600780c */ /* 0x000fda0003f25270 */
[----:B------:R-:W-:Y:S05]  /*0250*/  @P1 BRA `(.L_x_10) ;  /* 0x00000000003c1947 */ /* 0x000fea0003800000 */
[----:B------:R-:W-:-:S05]  /*0260*/  VIADD R13, R13, 0x1 ;  /* 0x000000010d0d7836 */ /* 0x000fca0000000000 */
[----:B------:R2:W-:Y:S01]  /*0270*/  STG.E desc[UR6][R4.64+0x4], R13 ;  /* 0x0000040d04007986 */ /* 0x0005e2000c101906 */
[----:B------:R-:W-:Y:S05]  /*0280*/  BRA `(.L_x_10) ;  /* 0x0000000000307947 */ /* 0x000fea0003800000 */
.L_x_9:
[----:B------:R-:W-:-:S05]  /*0290*/  IADD3 R11, PT, PT, R11, 0x1, RZ ;  /* 0x000000010b0b7810 */ /* 0x000fca0007ffe0ff */
[----:B------:R1:W-:Y:S01]  /*02a0*/  STG.E desc[UR6][R4.64], R11 ;  /* 0x0000000b04007986 */ /* 0x0003e2000c101906 */
[----:B------:R-:W-:Y:S05]  /*02b0*/  BRA `(.L_x_10) ;  /* 0x0000000000247947 */ /* 0x000fea0003800000 */
.L_x_8:
[----:B------:R-:W-:-:S13]  /*02c0*/  ISETP.NE.AND P1, PT, R6, 0x47, PT ;  /* 0x000000470600780c */ /* 0x000fda0003f25270 */
[----:B------:R-:W-:Y:S05]  /*02d0*/  @!P1 BRA `(.L_x_11) ;  /* 0x0000000000149947 */ /* 0x000fea0003800000 */
[----:B------:R-:W-:-:S13]  /*02e0*/  ISETP.NE.AND P1, PT, R6, 0x54, PT ;  /* 0x000000540600780c */ /* 0x000fda0003f25270 */
[----:B------:R-:W-:Y:S05]  /*02f0*/  @P1 BRA `(.L_x_10) ;  /* 0x0000000000141947 */ /* 0x000fea0003800000 */
[----:B------:R-:W-:-:S05]  /*0300*/  VIADD R17, R17, 0x1 ;  /* 0x0000000111117836 */ /* 0x000fca0000000000 */
[----:B------:R4:W-:Y:S01]  /*0310*/  STG.E desc[UR6][R4.64+0x8], R17 ;  /* 0x0000081104007986 */ /* 0x0009e2000c101906 */
[----:B------:R-:W-:Y:S05]  /*0320*/  BRA `(.L_x_10) ;  /* 0x0000000000087947 */ /* 0x000fea0003800000 */
.L_x_11:
[----:B------:R-:W-:-:S05]  /*0330*/  VIADD R15, R15, 0x1 ;  /* 0x000000010f0f7836 */ /* 0x000fca0000000000 */
[----:B------:R3:W-:Y:S02]  /*0340*/  STG.E desc[UR6][R4.64+0xc], R15 ;  /* 0x00000c0f04007986 */ /* 0x0007e4000c101906 */
.L_x_10:
[----:B------:R-:W-:Y:S05]  /*0350*/  BSYNC.RECONVERGENT B1 ;  /* 0x0000000000017941 */ /* 0x000fea0003800200 */
.L_x_7:
[----:B------:R-:W-:Y:S05]  /*0360*/  @!P0 BRA `(.L_x_12) ;  /* 0xfffffffc008c8947 */ /* 0x000fea000383ffff */
.L_x_6:
[----:B------:R-:W-:Y:S05]  /*0370*/  BSYNC.RECONVERGENT B0 ;  /* 0x0000000000007941 */ /* 0x000fea0003800200 */
.L_x_5:
[----:B------:R-:W-:Y:S06]  /*0380*/  BAR.SYNC.DEFER_BLOCKING 0x0 ;  /* 0x0000000000007b1d */ /* 0x000fec0000010000 */
[----:B------:R-:W5:Y:S04]  /*0390*/  LDG.E R8, desc[UR6][R4.64] ;  /* 0x0000000604087981 */ /* 0x000f68000c1e1900 */
[----:B------:R-:W5:Y:S04]  /*03a0*/  LDG.E R9, desc[UR6][R4.64+0x4] ;  /* 0x0000040604097981 */ /* 0x000f68000c1e1900 */
[----:B------:R-:W5:Y:S04]  /*03b0*/  LDG.E R10, desc[UR6][R4.64+0x8] ;  /* 0x00000806040a7981 */ /* 0x000f68000c1e1900 */
[----:B-1----:R-:W5:Y:S01]  /*03c0*/  LDG.E R11, desc[UR6][R4.64+0xc] ;  /* 0x00000c06040b7981 */ /* 0x002f62000c1e1900 */
[----:B------:R-:W1:Y:S01]  /*03d0*/  S2UR UR5, SR_CgaCtaId ;  /* 0x00000000000579c3 */ /* 0x000e620000008800 */
[----:B------:R-:W-:Y:S01]  /*03e0*/  UMOV UR4, 0x400 ;  /* 0x0000040000047882 */ /* 0x000fe20000000000 */
[----:B------:R-:W-:-:S02]  /*03f0*/  UISETP.GE.U32.AND UP0, UPT, UR8, 0x2, UPT ;  /* 0x000000020800788c */ /* 0x000fc4000bf06070 */
[----:B-1----:R-:W-:-:S06]  /*0400*/  ULEA UR4, UR5, UR4, 0x18 ;  /* 0x0000000405047291 */ /* 0x002fcc000f8ec0ff */
[----:B------:R-:W-:-:S05]  /*0410*/  LEA R2, R3, UR4, 0x4 ;  /* 0x0000000403027c11 */ /* 0x000fca000f8e20ff */
[----:B-----5:R1:W-:Y:S01]  /*0420*/  STS.128 [R2], R8 ;  /* 0x0000000802007388 */ /* 0x0203e20000000c00 */
[----:B------:R-:W-:Y:S06]  /*0430*/  BAR.SYNC.DEFER_BLOCKING 0x0 ;  /* 0x0000000000007b1d */ /* 0x000fec0000010000 */
[----:B------:R-:W-:Y:S05]  /*0440*/  BRA.U !UP0, `(.L_x_13) ;  /* 0x00000001086c7547 */ /* 0x000fea000b800000 */
[----:B0-234-:R-:W-:-:S07]  /*0450*/  HFMA2 R4, -RZ, RZ, 0, 5.9604644775390625e-08 ;  /* 0x00000001ff047431 */ /* 0x01dfce00000001ff */
.L_x_16:
[----:B------:R-:W-:Y:S01]  /*0460*/  IMAD.IADD R5, R3, 0x1, R4 ;  /* 0x0000000103057824 */ /* 0x000fe200078e0204 */
[----:B------:R-:W-:Y:S04]  /*0470*/  BSSY.RECONVERGENT B0, `(.L_x_14) ;  /* 0x0000014000007945 */ /* 0x000fe80003800200 */
[----:B------:R-:W-:-:S13]  /*0480*/  ISETP.GE.U32.AND P0, PT, R5, UR8, PT ;  /* 0x0000000805007c0c */ /* 0x000fda000bf06070 */
[----:B0-----:R-:W-:Y:S05]  /*0490*/  @P0 BRA `(.L_x_15) ;  /* 0x0000000000440947 */ /* 0x001fea0003800000 */
[----:B------:R-:W-:Y:S01]  /*04a0*/  IMAD R6, R4, 0x10, R2 ;  /* 0x0000001004067824 */ /* 0x000fe200078e0202 */
[----:B------:R-:W-:Y:S04]  /*04b0*/  LDS R5, [R2] ;  /* 0x0000000002057984 */ /* 0x000fe80000000800 */
[----:B-1----:R-:W0:Y:S04]  /*04c0*/  LDS R8, [R6] ;  /* 0x0000000006087984 */ /* 0x002e280000000800 */
[----:B------:R-:W-:Y:S04]  /*04d0*/  LDS R9, [R2+0x8] ;  /* 0x0000080002097984 */ /* 0x000fe80000000800 */
[----:B------:R-:W-:Y:S01]  /*04e0*/  LDS R11, [R2+0xc] ;  /* 0x00000c00020b7984 */ /* 0x000fe20000000800 */
[----:B0-----:R-:W-:-:S03]  /*04f0*/  IADD3 R5, PT, PT, R5, R8, RZ ;  /* 0x0000000805057210 */ /* 0x001fc60007ffe0ff */
[----:B------:R-:W-:Y:S04]  /*0500*/  LDS R8, [R2+0x4] ;  /* 0x0000040002087984 */ /* 0x000fe80000000800 */
[----:B------:R-:W-:Y:S04]  /*0510*/  STS [R2], R5 ;  /* 0x0000000502007388 */ /* 0x000fe80000000800 */
[----:B------:R-:W0:Y:S02]  /*0520*/  LDS R7, [R6+0x4] ;  /* 0x0000040006077984 */ /* 0x000e240000000800 */
[----:B0-----:R-:W-:-:S05]  /*0530*/  IMAD.IADD R7, R7, 0x1, R8 ;  /* 0x0000000107077824 */ /* 0x001fca00078e0208 */
[----:B------:R-:W-:Y:S04]  /*0540*/  STS [R2+0x4], R7 ;  /* 0x0000040702007388 */ /* 0x000fe80000000800 */
[----:B------:R-:W0:Y:S02]  /*0550*/  LDS R8, [R6+0x8] ;  /* 0x0000080006087984 */ /* 0x000e240000000800 */
[----:B0-----:R-:W-:-:S05]  /*0560*/  IMAD.IADD R9, R8, 0x1, R9 ;  /* 0x0000000108097824 */ /* 0x001fca00078e0209 */
[----:B------:R-:W-:Y:S04]  /*0570*/  STS [R2+0x8], R9 ;  /* 0x0000080902007388 */ /* 0x000fe80000000800 */
[----:B------:R-:W0:Y:S02]  /*0580*/  LDS R8, [R6+0xc] ;  /* 0x00000c0006087984 */ /* 0x000e240000000800 */
[----:B0-----:R-:W-:-:S05]  /*0590*/  IADD3 R11, PT, PT, R8, R11, RZ ;  /* 0x0000000b080b7210 */ /* 0x001fca0007ffe0ff */
[----:B------:R0:W-:Y:S02]  /*05a0*/  STS [R2+0xc], R11 ;  /* 0x00000c0b02007388 */ /* 0x0001e40000000800 */
.L_x_15:
[----:B------:R-:W-:Y:S05]  /*05b0*/  BSYNC.RECONVERGENT B0 ;  /* 0x0000000000007941 */ /* 0x000fea0003800200 */
.L_x_14:
[----:B------:R-:W-:Y:S01]  /*05c0*/  IMAD.SHL.U32 R4, R4, 0x2, RZ ;  /* 0x0000000204047824 */ /* 0x000fe200078e00ff */
[----:B------:R-:W-:Y:S04]  /*05d0*/  BAR.SYNC.DEFER_BLOCKING 0x0 ;  /* 0x0000000000007b1d */ /* 0x000fe80000010000 */
[----:B------:R-:W-:-:S13]  /*05e0*/  ISETP.GE.U32.AND P0, PT, R4, UR8, PT ;  /* 0x0000000804007c0c */ /* 0x000fda000bf06070 */
[----:B------:R-:W-:Y:S05]  /*05f0*/  @!P0 BRA `(.L_x_16) ;  /* 0xfffffffc00988947 */ /* 0x000fea000383ffff */
.L_x_13:
[----:B------:R-:W5:Y:S08]  /*0600*/  S2UR UR5, SR_CgaCtaId ;  /* 0x00000000000579c3 */ /* 0x000f700000008800 */
[----:B------:R-:W-:Y:S01]  /*0610*/  BAR.SYNC.DEFER_BLOCKING 0x0 ;  /* 0x0000000000007b1d */ /* 0x000fe20000010000 */
[----:B-1----:R-:W-:-:S05]  /*0620*/  SHF.L.U32 R9, R0, 0x2, RZ ;  /* 0x0000000200097819 */ /* 0x002fca00000006ff */
[----:B------:R-:W-:Y:S02]  /*0630*/  UMOV UR4, 0x400 ;  /* 0x0000040000047882 */ /* 0x000fe40000000000 */
[----:B0-----:R-:W0:Y:S01]  /*0640*/  LDC.64 R2, c[0x0][0x388] ;  /* 0x0000e200ff027b82 */ /* 0x001e220000000a00 */
[----:B-----5:R-:W-:Y:S01]  /*0650*/  ULEA UR4, UR5, UR4, 0x18 ;  /* 0x0000000405047291 */ /* 0x020fe2000f8ec0ff */
[----:B0-----:R-:W-:-:S08]  /*0660*/  IMAD.WIDE R2, R9, 0x4, R2 ;  /* 0x0000000409027825 */ /* 0x001fd000078e0202 */
[----:B--234-:R-:W0:Y:S04]  /*0670*/  LDS.128 R4, [UR4] ;  /* 0x00000004ff047984 */ /* 0x01ce280008000c00 */
[----:B0-----:R-:W-:Y:S04]  /*0680*/  STG.E desc[UR6][R2.64], R4 ;  /* 0x0000000402007986 */ /* 0x001fe8000c101906 */
[----:B------:R-:W-:Y:S04]  /*0690*/  STG.E desc[UR6][R2.64+0x4], R5 ;  /* 0x0000040502007986 */ /* 0x000fe8000c101906 */
[----:B------:R-:W-:Y:S04]  /*06a0*/  STG.E desc[UR6][R2.64+0x8], R6 ;  /* 0x0000080602007986 */ /* 0x000fe8000c101906 */
[----:B------:R-:W-:Y:S01]  /*06b0*/  STG.E desc[UR6][R2.64+0xc], R7 ;  /* 0x00000c0702007986 */ /* 0x000fe2000c101906 */
[----:B------:R-:W-:Y:S05]  /*06c0*/  EXIT ;  /* 0x000000000000794d */ /* 0x000fea0003800000 */
.L_x_17:
        /* <DEDUP_REMOVED lines=11> */
.L_x_19:


//--------------------- .nv.shared._Z12count_step_2Pii --------------------------
	.section	.nv.shared._Z12count_step_2Pii,"aw",@nobits
	.sectionflags	@""
	.align	4
.nv.shared._Z12count_step_2Pii:
	.zero		1088


//--------------------- .nv.shared.reserved.0     --------------------------
	.section	.nv.shared.reserved.0,"aw",@nobits
	.weak		__nv_reservedSMEM_offset_0_alias
	.size		__nv_reservedSMEM_offset_0_alias, 0, 64
	.other		__nv_reservedSMEM_offset_0_alias,@"STO_CUDA_RESERVED_SHARED STV_DEFAULT"
__nv_reservedSMEM_offset_0_alias:
	.zero		0
	.zero		64


//--------------------- .nv.shared._Z12count_step_1PcPii --------------------------
	.section	.nv.shared._Z12count_step_1PcPii,"aw",@nobits
	.sectionflags	@""
	.align	4
.nv.shared._Z12count_step_1PcPii:
	.zero		1088


//--------------------- .nv.constant0._Z12count_step_2Pii --------------------------
	.section	.nv.constant0._Z12count_step_2Pii,"a",@progbits
	.sectionflags	@""
	.align	4
.nv.constant0._Z12count_step_2Pii:
	.zero		908


//--------------------- .nv.constant0._Z12count_step_1PcPii --------------------------
	.section	.nv.constant0._Z12count_step_1PcPii,"a",@progbits
	.sectionflags	@""
	.align	4
.nv.constant0._Z12count_step_1PcPii:
	.zero		916


//--------------------- SYMBOLS --------------------------

	.type		.nv.reservedSmem.offset0,@object
	.size		.nv.reservedSmem.offset0,0x4
	.type		.nv.reservedSmem.cap,@object
	.size		.nv.reservedSmem.cap,0x4
